	.headerflags	@"EF_CUDA_TEXMODE_UNIFIED EF_CUDA_64BIT_ADDRESS EF_CUDA_ACCELERATORS EF_CUDA_SM90 EF_CUDA_VIRTUAL_SM(EF_CUDA_SM90)"
	.elftype	@"ET_EXEC"


//--------------------- .nv.info                  --------------------------
	.section	.nv.info,"",@"SHT_CUDA_INFO"
	.align	4


	//----- nvinfo : EIATTR_REGCOUNT
	.align		4
        /*0000*/ 	.byte	0x04, 0x2f
        /*0002*/ 	.short	(.L_1 - .L_0)
	.align		4
.L_0:
        /*0004*/ 	.word	index@(triton_poi_fused_avg_pool2d_7)
        /*0008*/ 	.word	0x00000020


	//----- nvinfo : EIATTR_MIN_STACK_SIZE
	.align		4
.L_1:
        /*000c*/ 	.byte	0x04, 0x12
        /*000e*/ 	.short	(.L_3 - .L_2)
	.align		4
.L_2:
        /*0010*/ 	.word	index@(triton_poi_fused_avg_pool2d_7)
        /*0014*/ 	.word	0x00000000


	//----- nvinfo : EIATTR_FRAME_SIZE
	.align		4
.L_3:
        /*0018*/ 	.byte	0x04, 0x11
        /*001a*/ 	.short	(.L_5 - .L_4)
	.align		4
.L_4:
        /*001c*/ 	.word	index@(triton_poi_fused_avg_pool2d_7)
        /*0020*/ 	.word	0x00000000


	//----- nvinfo : EIATTR_MIN_STACK_SIZE
	.align		4
.L_5:
        /*0024*/ 	.byte	0x04, 0x12
        /*0026*/ 	.short	(.L_7 - .L_6)
	.align		4
.L_6:
        /*0028*/ 	.word	index@(triton_poi_fused_avg_pool2d_7)
        /*002c*/ 	.word	0x00000000
.L_7:


//--------------------- .nv.info.triton_poi_fused_avg_pool2d_7 --------------------------
	.section	.nv.info.triton_poi_fused_avg_pool2d_7,"",@"SHT_CUDA_INFO"
	.sectionflags	@""
	.align	4


	//----- nvinfo : EIATTR_CUDA_API_VERSION
	.align		4
        /*0000*/ 	.byte	0x04, 0x37
        /*0002*/ 	.short	(.L_9 - .L_8)
.L_8:
        /*0004*/ 	.word	0x0000007c


	//----- nvinfo : EIATTR_KPARAM_INFO
	.align		4
.L_9:
        /*0008*/ 	.byte	0x04, 0x17
        /*000a*/ 	.short	(.L_11 - .L_10)
.L_10:
        /*000c*/ 	.word	0x00000000
        /*0010*/ 	.short	0x0002
        /*0012*/ 	.short	0x0010
        /*0014*/ 	.byte	0x00, 0xf0, 0x11, 0x00


	//----- nvinfo : EIATTR_KPARAM_INFO
	.align		4
.L_11:
        /*0018*/ 	.byte	0x04, 0x17
        /*001a*/ 	.short	(.L_13 - .L_12)
.L_12:
        /*001c*/ 	.word	0x00000000
        /*0020*/ 	.short	0x0001
        /*0022*/ 	.short	0x0008
        /*0024*/ 	.byte	0x00, 0xf4, 0x21, 0x00


	//----- nvinfo : EIATTR_KPARAM_INFO
	.align		4
.L_13:
        /*0028*/ 	.byte	0x04, 0x17
        /*002a*/ 	.short	(.L_15 - .L_14)
.L_14:
        /*002c*/ 	.word	0x00000000
        /*0030*/ 	.short	0x0000
        /*0032*/ 	.short	0x0000
        /*0034*/ 	.byte	0x00, 0xf4, 0x21, 0x00


	//----- nvinfo : EIATTR_SPARSE_MMA_MASK
	.align		4
.L_15:
        /*0038*/ 	.byte	0x03, 0x50
        /*003a*/ 	.short	0x0000


	//----- nvinfo : EIATTR_MAXREG_COUNT
	.align		4
        /*003c*/ 	.byte	0x03, 0x1b
        /*003e*/ 	.short	0x00ff


	//----- nvinfo : EIATTR_EXIT_INSTR_OFFSETS
	.align		4
        /*0040*/ 	.byte	0x04, 0x1c
        /*0042*/ 	.short	(.L_17 - .L_16)


	//   ....[0]....
.L_16:
        /*0044*/ 	.word	0x00000c90


	//   ....[1]....
        /*0048*/ 	.word	0x00000cb0


	//----- nvinfo : EIATTR_REQNTID
	.align		4
.L_17:
        /*004c*/ 	.byte	0x04, 0x10
        /*004e*/ 	.short	(.L_19 - .L_18)
.L_18:
        /*0050*/ 	.word	0x00000080
        /*0054*/ 	.word	0x00000001
        /*0058*/ 	.word	0x00000001


	//----- nvinfo : EIATTR_CBANK_PARAM_SIZE
	.align		4
.L_19:
        /*005c*/ 	.byte	0x03, 0x19
        /*005e*/ 	.short	0x0014


	//----- nvinfo : EIATTR_PARAM_CBANK
	.align		4
        /*0060*/ 	.byte	0x04, 0x0a
        /*0062*/ 	.short	(.L_21 - .L_20)
	.align		4
.L_20:
        /*0064*/ 	.word	index@(.nv.constant0.triton_poi_fused_avg_pool2d_7)
        /*0068*/ 	.short	0x0210
        /*006a*/ 	.short	0x0014


	//----- nvinfo : EIATTR_SW_WAR
	.align		4
.L_21:
        /*006c*/ 	.byte	0x04, 0x36
        /*006e*/ 	.short	(.L_23 - .L_22)
.L_22:
        /*0070*/ 	.word	0x00000008
.L_23:


//--------------------- .nv.callgraph             --------------------------
	.section	.nv.callgraph,"",@"SHT_CUDA_CALLGRAPH"
	.align	4
	.sectionentsize	8
	.align		4
        /*0000*/ 	.word	0x00000000
	.align		4
        /*0004*/ 	.word	0xffffffff
	.align		4
        /*0008*/ 	.word	0x00000000
	.align		4
        /*000c*/ 	.word	0xfffffffe
	.align		4
        /*0010*/ 	.word	0x00000000
	.align		4
        /*0014*/ 	.word	0xfffffffd
	.align		4
        /*0018*/ 	.word	0x00000000
	.align		4
        /*001c*/ 	.word	0xfffffffc


//--------------------- .text.triton_poi_fused_avg_pool2d_7 --------------------------
	.section	.text.triton_poi_fused_avg_pool2d_7,"ax",@progbits
	.align	128
        .global         triton_poi_fused_avg_pool2d_7
        .type           triton_poi_fused_avg_pool2d_7,@function
        .size           triton_poi_fused_avg_pool2d_7,(.L_x_1 - triton_poi_fused_avg_pool2d_7)
        .other          triton_poi_fused_avg_pool2d_7,@"STO_CUDA_ENTRY STV_DEFAULT"
triton_poi_fused_avg_pool2d_7:
.text.triton_poi_fused_avg_pool2d_7:
[----:B------:R-:W0:Y:S01]  /*0000*/  LDC R1, c[0x0][0x28] ;  /* 0x00000a00ff017b82 */ /* 0x000e220000000800 */
[----:B------:R-:W1:Y:S07]  /*0010*/  S2R R2, SR_TID.X ;  /* 0x0000000000027919 */ /* 0x000e6e0000002100 */
[----:B------:R-:W2:Y:S01]  /*0020*/  LDC.64 R12, c[0x0][0x210] ;  /* 0x00008400ff0c7b82 */ /* 0x000ea20000000a00 */
[----:B------:R-:W-:Y:S01]  /*0030*/  CS2R R26, SRZ ;  /* 0x00000000001a7805 */ /* 0x000fe2000001ff00 */
[----:B------:R-:W-:Y:S01]  /*0040*/  ULDC.64 UR4, c[0x0][0x208] ;  /* 0x0000820000047ab9 */ /* 0x000fe20000000a00 */
[----:B------:R-:W3:Y:S01]  /*0050*/  S2R R3, SR_CTAID.X ;  /* 0x0000000000037919 */ /* 0x000ee20000002500 */
[----:B------:R-:W-:Y:S01]  /*0060*/  IMAD.MOV.U32 R18, RZ, RZ, RZ ;  /* 0x000000ffff127224 */ /* 0x000fe200078e00ff */
[----:B-1----:R-:W-:-:S02]  /*0070*/  LOP3.LUT R2, R2, 0x7f, RZ, 0xc0, !PT ;  /* 0x0000007f02027812 */ /* 0x002fc400078ec0ff */
[----:B---3--:R-:W-:-:S03]  /*0080*/  SHF.R.S32.HI R0, RZ, 0x17, R3 ;  /* 0x00000017ff007819 */ /* 0x008fc60000011403 */
[----:B------:R-:W-:Y:S01]  /*0090*/  IMAD R2, R3, 0x100, R2 ;  /* 0x0000010003027824 */ /* 0x000fe200078e0202 */
[----:B------:R-:W-:-:S03]  /*00a0*/  SGXT R3, R0, 0x1 ;  /* 0x000000010003781a */ /* 0x000fc60000000200 */
[----:B------:R-:W-:Y:S01]  /*00b0*/  VIADD R0, R2, 0x80 ;  /* 0x0000008002007836 */ /* 0x000fe20000000000 */
[----:B------:R-:W-:-:S04]  /*00c0*/  LEA.HI R4, R3, R2, RZ, 0x4 ;  /* 0x0000000203047211 */ /* 0x000fc800078f20ff */
[----:B------:R-:W-:Y:S02]  /*00d0*/  LEA.HI R5, R3, R0, RZ, 0x4 ;  /* 0x0000000003057211 */ /* 0x000fe400078f20ff */
[----:B------:R-:W-:Y:S02]  /*00e0*/  SHF.R.S32.HI R23, RZ, 0x4, R4 ;  /* 0x00000004ff177819 */ /* 0x000fe40000011404 */
[----:B------:R-:W-:Y:S02]  /*00f0*/  LOP3.LUT R7, R4, 0xfffffff0, RZ, 0xc0, !PT ;  /* 0xfffffff004077812 */ /* 0x000fe400078ec0ff */
[----:B------:R-:W-:Y:S02]  /*0100*/  LEA.HI R6, R23, R23, RZ, 0x4 ;  /* 0x0000001717067211 */ /* 0x000fe400078f20ff */
[----:B------:R-:W-:Y:S01]  /*0110*/  SHF.R.S32.HI R5, RZ, 0x4, R5 ;  /* 0x00000004ff057819 */ /* 0x000fe20000011405 */
[----:B------:R-:W-:Y:S01]  /*0120*/  IMAD.IADD R4, R2, 0x1, -R7 ;  /* 0x0000000102047824 */ /* 0x000fe200078e0a07 */
[----:B------:R-:W-:-:S02]  /*0130*/  LOP3.LUT R8, R6, 0xfffffff0, RZ, 0xc0, !PT ;  /* 0xfffffff006087812 */ /* 0x000fc400078ec0ff */
[----:B------:R-:W-:Y:S02]  /*0140*/  LEA.HI R6, R3, R2, RZ, 0x8 ;  /* 0x0000000203067211 */ /* 0x000fe400078f40ff */
[----:B------:R-:W-:Y:S02]  /*0150*/  IADD3 R23, R23, -R8, RZ ;  /* 0x8000000817177210 */ /* 0x000fe40007ffe0ff */
[----:B------:R-:W-:Y:S02]  /*0160*/  SHF.R.S32.HI R8, RZ, 0x8, R6 ;  /* 0x00000008ff087819 */ /* 0x000fe40000011406 */
[----:B------:R-:W-:Y:S02]  /*0170*/  LEA.HI R6, R5, R5, RZ, 0x4 ;  /* 0x0000000505067211 */ /* 0x000fe400078f20ff */
[----:B------:R-:W-:Y:S01]  /*0180*/  ISETP.GT.AND P0, PT, R23, RZ, PT ;  /* 0x000000ff1700720c */ /* 0x000fe20003f04270 */
[----:B------:R-:W-:Y:S01]  /*0190*/  IMAD R9, R8, 0x210, R23 ;  /* 0x0000021008097824 */ /* 0x000fe200078e0217 */
[----:B------:R-:W-:-:S02]  /*01a0*/  LOP3.LUT R6, R6, 0xfffffff0, RZ, 0xc0, !PT ;  /* 0xfffffff006067812 */ /* 0x000fc400078ec0ff */
[----:B------:R-:W-:Y:S02]  /*01b0*/  LEA.HI R3, R3, R0, RZ, 0x8 ;  /* 0x0000000003037211 */ /* 0x000fe400078f40ff */
[-C--:B------:R-:W-:Y:S01]  /*01c0*/  LEA R8, R9, R4.reuse, 0x5 ;  /* 0x0000000409087211 */ /* 0x080fe200078e28ff */
[----:B------:R-:W-:Y:S01]  /*01d0*/  IMAD.IADD R25, R5, 0x1, -R6 ;  /* 0x0000000105197824 */ /* 0x000fe200078e0a06 */
[----:B------:R-:W-:Y:S02]  /*01e0*/  ISETP.GT.AND P3, PT, R4, RZ, P0 ;  /* 0x000000ff0400720c */ /* 0x000fe40000764270 */
[----:B------:R-:W-:Y:S01]  /*01f0*/  SHF.R.S32.HI R16, RZ, 0x8, R3 ;  /* 0x00000008ff107819 */ /* 0x000fe20000011403 */
[----:B------:R-:W-:Y:S01]  /*0200*/  IMAD.SHL.U32 R8, R8, 0x2, RZ ;  /* 0x0000000208087824 */ /* 0x000fe200078e00ff */
[----:B------:R-:W-:Y:S02]  /*0210*/  ISETP.LT.AND P3, PT, R2, 0x400, P3 ;  /* 0x000004000200780c */ /* 0x000fe40001f61270 */
[----:B------:R-:W-:Y:S01]  /*0220*/  ISETP.GT.AND P4, PT, R4, -0x1, P0 ;  /* 0xffffffff0400780c */ /* 0x000fe20000784270 */
[----:B------:R-:W-:Y:S01]  /*0230*/  IMAD R3, R16, 0x210, R25 ;  /* 0x0000021010037824 */ /* 0x000fe200078e0219 */
[----:B------:R-:W-:Y:S01]  /*0240*/  ISETP.GT.AND P1, PT, R25, RZ, PT ;  /* 0x000000ff1900720c */ /* 0x000fe20003f24270 */
[----:B------:R-:W-:Y:S01]  /*0250*/  VIADD R7, R8, 0xffffffdf ;  /* 0xffffffdf08077836 */ /* 0x000fe20000000000 */
[----:B------:R-:W-:Y:S01]  /*0260*/  ISETP.LT.AND P4, PT, R2, 0x400, P4 ;  /* 0x000004000200780c */ /* 0x000fe20002781270 */
[----:B------:R-:W-:Y:S01]  /*0270*/  VIADD R15, R8, 0xffffffe1 ;  /* 0xffffffe1080f7836 */ /* 0x000fe20000000000 */
[----:B------:R-:W-:Y:S01]  /*0280*/  LEA R3, R3, R4, 0x5 ;  /* 0x0000000403037211 */ /* 0x000fe200078e28ff */
[----:B--2---:R-:W-:Y:S01]  /*0290*/  IMAD.WIDE R6, R7, 0x4, R12 ;  /* 0x0000000407067825 */ /* 0x004fe200078e020c */
[----:B------:R-:W-:-:S02]  /*02a0*/  ISETP.GT.AND P2, PT, R4, RZ, P1 ;  /* 0x000000ff0400720c */ /* 0x000fc40000f44270 */
[----:B------:R-:W-:Y:S01]  /*02b0*/  IADD3 R11, R8, -0x20, RZ ;  /* 0xffffffe0080b7810 */ /* 0x000fe20007ffe0ff */
[----:B------:R-:W-:Y:S01]  /*02c0*/  IMAD.SHL.U32 R5, R3, 0x2, RZ ;  /* 0x0000000203057824 */ /* 0x000fe200078e00ff */
[----:B------:R-:W2:Y:S01]  /*02d0*/  @P3 LDG.E.EL R27, desc[UR4][R6.64] ;  /* 0x00000004061b3981 */ /* 0x000ea2000c2e1900 */
[----:B------:R-:W-:Y:S01]  /*02e0*/  ISETP.LT.AND P2, PT, R0, 0x400, P2 ;  /* 0x000004000000780c */ /* 0x000fe20001741270 */
[----:B------:R-:W-:Y:S01]  /*02f0*/  IMAD.WIDE R14, R15, 0x4, R12 ;  /* 0x000000040f0e7825 */ /* 0x000fe200078e020c */
[----:B------:R-:W-:-:S03]  /*0300*/  HFMA2.MMA R24, -RZ, RZ, 0, 0 ;  /* 0x00000000ff187435 */ /* 0x000fc600000001ff */
[--C-:B------:R-:W-:Y:S01]  /*0310*/  IMAD.WIDE R10, R11, 0x4, R12.reuse ;  /* 0x000000040b0a7825 */ /* 0x100fe200078e020c */
[----:B------:R-:W3:Y:S03]  /*0320*/  @P4 LDG.E.EL R18, desc[UR4][R14.64] ;  /* 0x000000040e124981 */ /* 0x000ee6000c2e1900 */
[----:B------:R-:W-:Y:S01]  /*0330*/  VIADD R17, R5, 0xffffffdf ;  /* 0xffffffdf05117836 */ /* 0x000fe20000000000 */
[----:B------:R-:W4:Y:S03]  /*0340*/  @P4 LDG.E.EL R26, desc[UR4][R10.64] ;  /* 0x000000040a1a4981 */ /* 0x000f26000c2e1900 */
[----:B------:R-:W-:-:S05]  /*0350*/  IMAD.WIDE R16, R17, 0x4, R12 ;  /* 0x0000000411107825 */ /* 0x000fca00078e020c */
[----:B------:R1:W5:Y:S01]  /*0360*/  @P2 LDG.E.EL R24, desc[UR4][R16.64] ;  /* 0x0000000410182981 */ /* 0x000362000c2e1900 */
[----:B------:R-:W-:Y:S02]  /*0370*/  ISETP.GT.AND P0, PT, R4, RZ, PT ;  /* 0x000000ff0400720c */ /* 0x000fe40003f04270 */
[----:B------:R-:W-:Y:S02]  /*0380*/  ISETP.GE.AND P5, PT, R2, 0x400, PT ;  /* 0x000004000200780c */ /* 0x000fe40003fa6270 */
[----:B------:R-:W-:Y:S02]  /*0390*/  LOP3.LUT R3, R23, R4, RZ, 0xfc, !PT ;  /* 0x0000000417037212 */ /* 0x000fe400078efcff */
[----:B------:R-:W-:Y:S02]  /*03a0*/  ISETP.GT.AND P1, PT, R4, -0x1, P1 ;  /* 0xffffffff0400780c */ /* 0x000fe40000f24270 */
[----:B------:R-:W-:Y:S02]  /*03b0*/  ISETP.GT.AND P6, PT, R3, -0x1, !P5 ;  /* 0xffffffff0300780c */ /* 0x000fe40006fc4270 */
[----:B------:R-:W-:-:S02]  /*03c0*/  ISETP.LT.AND P1, PT, R0, 0x400, P1 ;  /* 0x000004000000780c */ /* 0x000fc40000f21270 */
[----:B------:R-:W-:Y:S01]  /*03d0*/  IADD3 R21, R8, 0x1, RZ ;  /* 0x0000000108157810 */ /* 0x000fe20007ffe0ff */
[C---:B01----:R-:W-:Y:S02]  /*03e0*/  VIADD R17, R8.reuse, 0x1f ;  /* 0x0000001f08117836 */ /* 0x043fe40000000000 */
[----:B------:R-:W-:Y:S01]  /*03f0*/  VIADD R29, R5, 0xffffffe0 ;  /* 0xffffffe0051d7836 */ /* 0x000fe20000000000 */
[----:B------:R-:W-:Y:S01]  /*0400*/  MOV R6, RZ ;  /* 0x000000ff00067202 */ /* 0x000fe20000000f00 */
[----:B------:R-:W-:Y:S02]  /*0410*/  IMAD.MOV.U32 R11, RZ, RZ, RZ ;  /* 0x000000ffff0b7224 */ /* 0x000fe400078e00ff */
[----:B------:R-:W-:Y:S02]  /*0420*/  VIADD R15, R8, 0xffffffff ;  /* 0xffffffff080f7836 */ /* 0x000fe40000000000 */
[----:B------:R-:W-:Y:S02]  /*0430*/  IMAD.MOV.U32 R3, RZ, RZ, RZ ;  /* 0x000000ffff037224 */ /* 0x000fe400078e00ff */
[----:B------:R-:W-:Y:S01]  /*0440*/  IMAD.WIDE R20, R21, 0x4, R12 ;  /* 0x0000000415147825 */ /* 0x000fe200078e020c */
[----:B------:R-:W-:-:S03]  /*0450*/  IADD3 R7, R5, -0x1f, RZ ;  /* 0xffffffe105077810 */ /* 0x000fc60007ffe0ff */
[--C-:B------:R-:W-:Y:S01]  /*0460*/  IMAD.WIDE R16, R17, 0x4, R12.reuse ;  /* 0x0000000411107825 */ /* 0x100fe200078e020c */
[----:B------:R0:W5:Y:S03]  /*0470*/  @P6 LDG.E.EL R11, desc[UR4][R20.64] ;  /* 0x00000004140b6981 */ /* 0x000166000c2e1900 */
[----:B------:R-:W-:-:S04]  /*0480*/  IMAD.WIDE R28, R29, 0x4, R12 ;  /* 0x000000041d1c7825 */ /* 0x000fc800078e020c */
[----:B------:R-:W-:Y:S01]  /*0490*/  IMAD.MOV.U32 R22, RZ, RZ, RZ ;  /* 0x000000ffff167224 */ /* 0x000fe200078e00ff */
[----:B------:R1:W5:Y:S01]  /*04a0*/  @P1 LDG.E.EL R3, desc[UR4][R28.64] ;  /* 0x000000041c031981 */ /* 0x000362000c2e1900 */
[----:B------:R-:W-:Y:S02]  /*04b0*/  VIADD R10, R5, 0x1 ;  /* 0x00000001050a7836 */ /* 0x000fe40000000000 */
[----:B------:R-:W-:-:S04]  /*04c0*/  IMAD.WIDE R14, R15, 0x4, R12 ;  /* 0x000000040f0e7825 */ /* 0x000fc800078e020c */
[----:B------:R-:W-:Y:S02]  /*04d0*/  VIADD R19, R5, 0xffffffff ;  /* 0xffffffff05137836 */ /* 0x000fe40000000000 */
[----:B0-----:R-:W-:Y:S01]  /*04e0*/  IMAD.WIDE R20, R10, 0x4, R12 ;  /* 0x000000040a147825 */ /* 0x001fe200078e020c */
[----:B------:R-:W-:-:S03]  /*04f0*/  HFMA2.MMA R10, -RZ, RZ, 0, 0 ;  /* 0x00000000ff0a7435 */ /* 0x000fc600000001ff */
[----:B-1----:R-:W-:-:S04]  /*0500*/  IMAD.WIDE R28, R7, 0x4, R12 ;  /* 0x00000004071c7825 */ /* 0x002fc800078e020c */
[----:B------:R-:W-:Y:S01]  /*0510*/  IMAD.MOV.U32 R7, RZ, RZ, RZ ;  /* 0x000000ffff077224 */ /* 0x000fe200078e00ff */
[----:B------:R-:W-:-:S10]  /*0520*/  HFMA2.MMA R9, -RZ, RZ, 0, 0 ;  /* 0x00000000ff097435 */ /* 0x000fd400000001ff */
[----:B------:R0:W5:Y:S02]  /*0530*/  @P1 LDG.E.EL R9, desc[UR4][R28.64] ;  /* 0x000000041c091981 */ /* 0x000164000c2e1900 */
[----:B0-----:R-:W-:Y:S01]  /*0540*/  IMAD.WIDE R28, R5, 0x4, R12 ;  /* 0x00000004051c7825 */ /* 0x001fe200078e020c */
[----:B--2---:R-:W-:Y:S02]  /*0550*/  SEL R27, R27, RZ, P3 ;  /* 0x000000ff1b1b7207 */ /* 0x004fe40001800000 */
[----:B------:R-:W-:Y:S02]  /*0560*/  ISETP.GT.AND P3, PT, R25, -0x1, P0 ;  /* 0xffffffff1900780c */ /* 0x000fe40000764270 */
[----:B------:R-:W-:-:S04]  /*0570*/  ISETP.GT.AND P0, PT, R23, -0x1, P0 ;  /* 0xffffffff1700780c */ /* 0x000fc80000704270 */
[----:B------:R-:W-:Y:S02]  /*0580*/  ISETP.LT.AND P0, PT, R2, 0x400, P0 ;  /* 0x000004000200780c */ /* 0x000fe40000701270 */
[----:B---3--:R-:W-:Y:S02]  /*0590*/  SEL R18, R18, RZ, P4 ;  /* 0x000000ff12127207 */ /* 0x008fe40002000000 */
[----:B----4-:R-:W-:Y:S02]  /*05a0*/  SEL R26, R26, RZ, P4 ;  /* 0x000000ff1a1a7207 */ /* 0x010fe40002000000 */
[C---:B------:R-:W-:Y:S02]  /*05b0*/  ISETP.GE.AND P4, PT, R0.reuse, 0x400, PT ;  /* 0x000004000000780c */ /* 0x040fe40003f86270 */
[----:B------:R-:W-:Y:S02]  /*05c0*/  ISETP.LT.AND P3, PT, R0, 0x400, P3 ;  /* 0x000004000000780c */ /* 0x000fe40001f61270 */
[----:B------:R-:W-:-:S02]  /*05d0*/  LOP3.LUT R0, R25, R4, RZ, 0xfc, !PT ;  /* 0x0000000419007212 */ /* 0x000fc400078efcff */
[----:B-----5:R-:W-:Y:S01]  /*05e0*/  SEL R24, R24, RZ, P2 ;  /* 0x000000ff18187207 */ /* 0x020fe20001000000 */
[----:B------:R0:W2:Y:S01]  /*05f0*/  @P0 LDG.E.EL R6, desc[UR4][R16.64] ;  /* 0x0000000410060981 */ /* 0x0000a2000c2e1900 */
[----:B------:R-:W-:Y:S02]  /*0600*/  ISETP.GT.AND P2, PT, R0, -0x1, !P4 ;  /* 0xffffffff0000780c */ /* 0x000fe40006744270 */
[----:B------:R-:W-:Y:S01]  /*0610*/  MOV R0, RZ ;  /* 0x000000ff00007202 */ /* 0x000fe20000000f00 */
[----:B------:R1:W3:Y:S01]  /*0620*/  @P0 LDG.E.EL R22, desc[UR4][R14.64] ;  /* 0x000000040e160981 */ /* 0x0002e2000c2e1900 */
[----:B0-----:R-:W-:Y:S01]  /*0630*/  IADD3 R17, R5, 0x1f, RZ ;  /* 0x0000001f05117810 */ /* 0x001fe20007ffe0ff */
[----:B-1----:R-:W-:-:S08]  /*0640*/  IMAD.WIDE R14, R19, 0x4, R12 ;  /* 0x00000004130e7825 */ /* 0x002fd000078e020c */
[----:B------:R0:W4:Y:S01]  /*0650*/  @P2 LDG.E.EL R7, desc[UR4][R20.64] ;  /* 0x0000000414072981 */ /* 0x000122000c2e1900 */
[----:B------:R-:W-:-:S03]  /*0660*/  IMAD.WIDE R16, R17, 0x4, R12 ;  /* 0x0000000411107825 */ /* 0x000fc600078e020c */
[----:B------:R1:W5:Y:S01]  /*0670*/  @P3 LDG.E.EL R0, desc[UR4][R14.64] ;  /* 0x000000040e003981 */ /* 0x000362000c2e1900 */
[----:B------:R-:W-:-:S03]  /*0680*/  IMAD.MOV.U32 R19, RZ, RZ, RZ ;  /* 0x000000ffff137224 */ /* 0x000fc600078e00ff */
[----:B------:R1:W4:Y:S01]  /*0690*/  @P3 LDG.E.EL R10, desc[UR4][R16.64] ;  /* 0x00000004100a3981 */ /* 0x000322000c2e1900 */
[C---:B0-----:R-:W-:Y:S02]  /*06a0*/  VIADD R21, R8.reuse, 0x20 ;  /* 0x0000002008157836 */ /* 0x041fe40000000000 */
[----:B-1----:R-:W-:Y:S01]  /*06b0*/  IMAD.WIDE R14, R8, 0x4, R12 ;  /* 0x00000004080e7825 */ /* 0x002fe200078e020c */
[----:B------:R-:W-:-:S03]  /*06c0*/  CS2R R16, SRZ ;  /* 0x0000000000107805 */ /* 0x000fc6000001ff00 */
[----:B------:R-:W-:Y:S01]  /*06d0*/  IMAD.WIDE R20, R21, 0x4, R12 ;  /* 0x0000000415147825 */ /* 0x000fe200078e020c */
[----:B------:R0:W5:Y:S04]  /*06e0*/  @P6 LDG.E.EL R19, desc[UR4][R14.64] ;  /* 0x000000040e136981 */ /* 0x000168000c2e1900 */
[----:B------:R1:W5:Y:S04]  /*06f0*/  @P6 LDG.E.EL R17, desc[UR4][R20.64] ;  /* 0x0000000414116981 */ /* 0x000368000c2e1900 */
[----:B------:R-:W5:Y:S01]  /*0700*/  @P2 LDG.E.EL R16, desc[UR4][R28.64] ;  /* 0x000000041c102981 */ /* 0x000f62000c2e1900 */
[----:B0-----:R-:W-:Y:S01]  /*0710*/  IADD3 R15, R5, 0x20, RZ ;  /* 0x00000020050f7810 */ /* 0x001fe20007ffe0ff */
[----:B-1----:R-:W-:-:S04]  /*0720*/  IMAD.MOV.U32 R20, RZ, RZ, RZ ;  /* 0x000000ffff147224 */ /* 0x002fc800078e00ff */
[----:B------:R-:W-:-:S05]  /*0730*/  IMAD.WIDE R14, R15, 0x4, R12 ;  /* 0x000000040f0e7825 */ /* 0x000fca00078e020c */
[----:B------:R0:W5:Y:S02]  /*0740*/  @P2 LDG.E.EL R20, desc[UR4][R14.64] ;  /* 0x000000040e142981 */ /* 0x000164000c2e1900 */
[----:B0-----:R-:W-:Y:S01]  /*0750*/  IADD3 R15, R8, 0x21, RZ ;  /* 0x00000021080f7810 */ /* 0x001fe20007ffe0ff */
[----:B------:R-:W-:-:S04]  /*0760*/  IMAD.MOV.U32 R8, RZ, RZ, RZ ;  /* 0x000000ffff087224 */ /* 0x000fc800078e00ff */
[----:B------:R-:W-:-:S05]  /*0770*/  IMAD.WIDE R14, R15, 0x4, R12 ;  /* 0x000000040f0e7825 */ /* 0x000fca00078e020c */
[----:B------:R-:W5:Y:S01]  /*0780*/  @P6 LDG.E.EL R8, desc[UR4][R14.64] ;  /* 0x000000040e086981 */ /* 0x000f62000c2e1900 */
[----:B------:R-:W-:-:S05]  /*0790*/  IADD3 R5, R5, 0x21, RZ ;  /* 0x0000002105057810 */ /* 0x000fca0007ffe0ff */
[----:B------:R-:W-:-:S04]  /*07a0*/  IMAD.WIDE R12, R5, 0x4, R12 ;  /* 0x00000004050c7825 */ /* 0x000fc800078e020c */
[----:B------:R-:W-:-:S06]  /*07b0*/  IMAD.MOV.U32 R5, RZ, RZ, RZ ;  /* 0x000000ffff057224 */ /* 0x000fcc00078e00ff */
[----:B------:R0:W5:Y:S01]  /*07c0*/  @P2 LDG.E.EL R5, desc[UR4][R12.64] ;  /* 0x000000040c052981 */ /* 0x000162000c2e1900 */
[----:B------:R-:W-:Y:S01]  /*07d0*/  MOV R21, 0xfffffffe ;  /* 0xfffffffe00157802 */ /* 0x000fe20000000f00 */
[----:B------:R-:W-:Y:S01]  /*07e0*/  IMAD.SHL.U32 R29, R23, 0x2, RZ ;  /* 0x00000002171d7824 */ /* 0x000fe200078e00ff */
[----:B------:R-:W-:-:S03]  /*07f0*/  SHF.L.U32 R28, R4, 0x2, RZ ;  /* 0x00000002041c7819 */ /* 0x000fc600000006ff */
[----:B------:R-:W-:-:S04]  /*0800*/  IMAD R21, R4, R21, 0x1 ;  /* 0x0000000104157424 */ /* 0x000fc800078e0215 */
[----:B0-----:R-:W-:-:S04]  /*0810*/  IMAD.IADD R12, R21, 0x1, -R29 ;  /* 0x00000001150c7824 */ /* 0x001fc800078e0a1d */
[----:B------:R-:W-:Y:S01]  /*0820*/  IMAD R23, R23, R28, R12 ;  /* 0x0000001c17177224 */ /* 0x000fe200078e020c */
[----:B------:R-:W-:Y:S02]  /*0830*/  SHF.L.U32 R12, R25, 0x1, RZ ;  /* 0x00000001190c7819 */ /* 0x000fe400000006ff */
[----:B------:R-:W-:-:S03]  /*0840*/  LEA R4, R4, 0x2, 0x1 ;  /* 0x0000000204047811 */ /* 0x000fc600078e08ff */
[--C-:B------:R-:W-:Y:S01]  /*0850*/  IMAD.IADD R21, R21, 0x1, -R12.reuse ;  /* 0x0000000115157824 */ /* 0x100fe200078e0a0c */
[----:B------:R-:W-:Y:S01]  /*0860*/  IADD3 R23, R4, R23, RZ ;  /* 0x0000001704177210 */ /* 0x000fe20007ffe0ff */
[----:B------:R-:W-:Y:S02]  /*0870*/  IMAD.MOV R14, RZ, RZ, -R29 ;  /* 0x000000ffff0e7224 */ /* 0x000fe400078e0a1d */
[----:B------:R-:W-:Y:S01]  /*0880*/  IMAD R21, R25, R28, R21 ;  /* 0x0000001c19157224 */ /* 0x000fe200078e0215 */
[----:B------:R-:W-:Y:S01]  /*0890*/  IADD3 R29, R29, 0x2, RZ ;  /* 0x000000021d1d7810 */ /* 0x000fe20007ffe0ff */
[C---:B------:R-:W-:Y:S02]  /*08a0*/  IMAD R14, R4.reuse, R14, R23 ;  /* 0x0000000e040e7224 */ /* 0x040fe400078e0217 */
[----:B------:R-:W-:Y:S01]  /*08b0*/  IMAD.MOV R13, RZ, RZ, -R12 ;  /* 0x000000ffff0d7224 */ /* 0x000fe200078e0a0c */
[----:B------:R-:W-:Y:S01]  /*08c0*/  IADD3 R21, R4, R21, RZ ;  /* 0x0000001504157210 */ /* 0x000fe20007ffe0ff */
[----:B------:R-:W-:Y:S01]  /*08d0*/  IMAD.IADD R14, R29, 0x1, R14 ;  /* 0x000000011d0e7824 */ /* 0x000fe200078e020e */
[----:B------:R-:W-:Y:S01]  /*08e0*/  SEL R3, R3, RZ, P1 ;  /* 0x000000ff03037207 */ /* 0x000fe20000800000 */
[----:B------:R-:W-:Y:S01]  /*08f0*/  FADD R27, R27, R26 ;  /* 0x0000001a1b1b7221 */ /* 0x000fe20000000000 */
[----:B------:R-:W-:Y:S01]  /*0900*/  IADD3 R12, R12, 0x2, RZ ;  /* 0x000000020c0c7810 */ /* 0x000fe20007ffe0ff */
[----:B------:R-:W-:-:S02]  /*0910*/  IMAD R21, R4, R13, R21 ;  /* 0x0000000d04157224 */ /* 0x000fc400078e0215 */
[----:B------:R-:W-:Y:S02]  /*0920*/  IMAD R14, R29, 0x2, R14 ;  /* 0x000000021d0e7824 */ /* 0x000fe400078e020e */
[----:B------:R-:W-:Y:S01]  /*0930*/  FADD R18, R27, R18 ;  /* 0x000000121b127221 */ /* 0x000fe20000000000 */
[----:B------:R-:W-:Y:S01]  /*0940*/  FADD R24, R24, R3 ;  /* 0x0000000318187221 */ /* 0x000fe20000000000 */
[----:B------:R-:W-:Y:S02]  /*0950*/  IADD3 R21, R12, R21, RZ ;  /* 0x000000150c157210 */ /* 0x000fe40007ffe0ff */
[----:B------:R-:W-:Y:S02]  /*0960*/  I2FP.F32.S32 R3, R14 ;  /* 0x0000000e00037245 */ /* 0x000fe40000201400 */
[----:B------:R-:W-:Y:S01]  /*0970*/  SEL R9, R9, RZ, P1 ;  /* 0x000000ff09097207 */ /* 0x000fe20000800000 */
[----:B------:R-:W-:Y:S01]  /*0980*/  IMAD R21, R12, 0x2, R21 ;  /* 0x000000020c157824 */ /* 0x000fe200078e0215 */
[----:B------:R-:W-:-:S02]  /*0990*/  FSETP.GT.AND P1, PT, |R3|, 8.50705917302346158658e+37, PT ;  /* 0x7e8000000300780b */ /* 0x000fc40003f24200 */
[----:B------:R-:W-:Y:S01]  /*09a0*/  SEL R12, R11, RZ, P6 ;  /* 0x000000ff0b0c7207 */ /* 0x000fe20003000000 */
[----:B------:R-:W-:Y:S01]  /*09b0*/  FADD R9, R24, R9 ;  /* 0x0000000918097221 */ /* 0x000fe20000000000 */
[----:B---3--:R-:W-:-:S05]  /*09c0*/  SEL R13, R22, RZ, P0 ;  /* 0x000000ff160d7207 */ /* 0x008fca0000000000 */
[----:B------:R-:W-:Y:S01]  /*09d0*/  FADD R13, R18, R13 ;  /* 0x0000000d120d7221 */ /* 0x000fe20000000000 */
[----:B--2---:R-:W-:Y:S02]  /*09e0*/  SEL R11, R6, RZ, P0 ;  /* 0x000000ff060b7207 */ /* 0x004fe40000000000 */
[C---:B------:R-:W-:Y:S01]  /*09f0*/  FSETP.GEU.AND P0, PT, |R3|.reuse, 1.175494350822287508e-38, PT ;  /* 0x008000000300780b */ /* 0x040fe20003f0e200 */
[----:B------:R-:W-:Y:S01]  /*0a00*/  @P1 FMUL R3, R3, 0.25 ;  /* 0x3e80000003031820 */ /* 0x000fe20000400000 */
[----:B----4-:R-:W-:Y:S02]  /*0a10*/  SEL R10, R10, RZ, P3 ;  /* 0x000000ff0a0a7207 */ /* 0x010fe40001800000 */
[----:B-----5:R-:W-:-:S05]  /*0a20*/  SEL R4, R19, RZ, P6 ;  /* 0x000000ff13047207 */ /* 0x020fca0003000000 */
[----:B------:R-:W-:Y:S01]  /*0a30*/  FADD R13, R13, R4 ;  /* 0x000000040d0d7221 */ /* 0x000fe20000000000 */
[----:B------:R-:W-:Y:S02]  /*0a40*/  SEL R4, R0, RZ, P3 ;  /* 0x000000ff00047207 */ /* 0x000fe40001800000 */
[----:B------:R-:W-:-:S04]  /*0a50*/  I2FP.F32.S32 R0, R21 ;  /* 0x0000001500007245 */ /* 0x000fc80000201400 */
[----:B------:R-:W-:Y:S01]  /*0a60*/  FSETP.GT.AND P3, PT, |R0|, 8.50705917302346158658e+37, PT ;  /* 0x7e8000000000780b */ /* 0x000fe20003f64200 */
[----:B------:R-:W-:Y:S01]  /*0a70*/  FADD R9, R9, R4 ;  /* 0x0000000409097221 */ /* 0x000fe20000000000 */
[----:B------:R-:W-:Y:S01]  /*0a80*/  SEL R14, R17, RZ, P6 ;  /* 0x000000ff110e7207 */ /* 0x000fe20003000000 */
[----:B------:R-:W-:Y:S01]  /*0a90*/  FADD R12, R13, R12 ;  /* 0x0000000c0d0c7221 */ /* 0x000fe20000000000 */
[----:B------:R-:W-:Y:S02]  /*0aa0*/  SEL R16, R16, RZ, P2 ;  /* 0x000000ff10107207 */ /* 0x000fe40001000000 */
[----:B------:R-:W-:Y:S02]  /*0ab0*/  SEL R4, R7, RZ, P2 ;  /* 0x000000ff07047207 */ /* 0x000fe40001000000 */
[----:B------:R-:W0:Y:S01]  /*0ac0*/  LDC.64 R6, c[0x0][0x218] ;  /* 0x00008600ff067b82 */ /* 0x000e220000000a00 */
[----:B------:R-:W-:Y:S01]  /*0ad0*/  @!P0 FMUL R3, R3, 16777216 ;  /* 0x4b80000003038820 */ /* 0x000fe20000400000 */
[----:B------:R-:W-:Y:S01]  /*0ae0*/  FADD R11, R12, R11 ;  /* 0x0000000b0c0b7221 */ /* 0x000fe20000000000 */
[----:B------:R-:W-:-:S03]  /*0af0*/  FADD R9, R9, R16 ;  /* 0x0000001009097221 */ /* 0x000fc60000000000 */
[----:B------:R-:W-:Y:S01]  /*0b00*/  FADD R11, R11, R14 ;  /* 0x0000000e0b0b7221 */ /* 0x000fe20000000000 */
[----:B------:R-:W-:Y:S01]  /*0b10*/  FADD R9, R9, R4 ;  /* 0x0000000409097221 */ /* 0x000fe20000000000 */
[----:B------:R-:W1:Y:S01]  /*0b20*/  MUFU.RCP R3, R3 ;  /* 0x0000000300037308 */ /* 0x000e620000001000 */
[----:B------:R-:W-:Y:S02]  /*0b30*/  SEL R8, R8, RZ, P6 ;  /* 0x000000ff08087207 */ /* 0x000fe40003000000 */
[C---:B------:R-:W-:Y:S01]  /*0b40*/  FSETP.GEU.AND P6, PT, |R0|.reuse, 1.175494350822287508e-38, PT ;  /* 0x008000000000780b */ /* 0x040fe20003fce200 */
[----:B------:R-:W-:Y:S01]  /*0b50*/  @P3 FMUL R0, R0, 0.25 ;  /* 0x3e80000000003820 */ /* 0x000fe20000400000 */
[----:B------:R-:W-:Y:S01]  /*0b60*/  SEL R20, R20, RZ, P2 ;  /* 0x000000ff14147207 */ /* 0x000fe20001000000 */
[----:B------:R-:W-:Y:S01]  /*0b70*/  FADD R4, R11, R8 ;  /* 0x000000080b047221 */ /* 0x000fe20000000000 */
[----:B------:R-:W-:-:S03]  /*0b80*/  FADD R9, R9, R10 ;  /* 0x0000000a09097221 */ /* 0x000fc60000000000 */
[----:B------:R-:W-:Y:S01]  /*0b90*/  @P1 FMUL R4, R4, 0.25 ;  /* 0x3e80000004041820 */ /* 0x000fe20000400000 */
[----:B------:R-:W-:-:S05]  /*0ba0*/  FADD R20, R9, R20 ;  /* 0x0000001409147221 */ /* 0x000fca0000000000 */
[----:B------:R-:W-:Y:S01]  /*0bb0*/  @!P6 FMUL R0, R0, 16777216 ;  /* 0x4b8000000000e820 */ /* 0x000fe20000400000 */
[----:B------:R-:W-:Y:S01]  /*0bc0*/  SEL R5, R5, RZ, P2 ;  /* 0x000000ff05057207 */ /* 0x000fe20001000000 */
[----:B------:R-:W-:Y:S01]  /*0bd0*/  @!P0 FMUL R4, R4, 16777216 ;  /* 0x4b80000004048820 */ /* 0x000fe20000400000 */
[----:B------:R-:W-:-:S03]  /*0be0*/  IMAD R9, R2, 0x81, RZ ;  /* 0x0000008102097824 */ /* 0x000fc600078e02ff */
[----:B------:R-:W2:Y:S01]  /*0bf0*/  MUFU.RCP R0, R0 ;  /* 0x0000000000007308 */ /* 0x000ea20000001000 */
[----:B------:R-:W-:Y:S01]  /*0c00*/  FADD R5, R20, R5 ;  /* 0x0000000514057221 */ /* 0x000fe20000000000 */
[----:B-1----:R-:W-:Y:S01]  /*0c10*/  FMUL R13, R3, R4 ;  /* 0x00000004030d7220 */ /* 0x002fe20000400000 */
[----:B0-----:R-:W-:-:S04]  /*0c20*/  IMAD.WIDE R2, R9, 0x4, R6 ;  /* 0x0000000409027825 */ /* 0x001fc800078e0206 */
[----:B------:R-:W-:Y:S01]  /*0c30*/  @P3 FMUL R5, R5, 0.25 ;  /* 0x3e80000005053820 */ /* 0x000fe20000400000 */
[----:B------:R-:W-:Y:S01]  /*0c40*/  IADD3 R11, R9, 0x4080, RZ ;  /* 0x00004080090b7810 */ /* 0x000fe20007ffe0ff */
[----:B------:R0:W-:Y:S02]  /*0c50*/  @!P5 STG.E desc[UR4][R2.64], R13 ;  /* 0x0000000d0200d986 */ /* 0x0001e4000c101904 */
[----:B------:R-:W-:Y:S02]  /*0c60*/  @!P6 FMUL R5, R5, 16777216 ;  /* 0x4b8000000505e820 */ /* 0x000fe40000400000 */
[----:B------:R-:W-:-:S04]  /*0c70*/  IMAD.WIDE R6, R11, 0x4, R6 ;  /* 0x000000040b067825 */ /* 0x000fc800078e0206 */
[----:B--2---:R-:W-:Y:S01]  /*0c80*/  FMUL R5, R0, R5 ;  /* 0x0000000500057220 */ /* 0x004fe20000400000 */
[----:B0-----:R-:W-:Y:S06]  /*0c90*/  @P4 EXIT ;  /* 0x000000000000494d */ /* 0x001fec0003800000 */
[----:B------:R-:W-:Y:S01]  /*0ca0*/  STG.E desc[UR4][R6.64], R5 ;  /* 0x0000000506007986 */ /* 0x000fe2000c101904 */
[----:B------:R-:W-:Y:S05]  /*0cb0*/  EXIT ;  /* 0x000000000000794d */ /* 0x000fea0003800000 */
.L_x_0:
[----:B------:R-:W-:-:S00]  /*0cc0*/  BRA `(.L_x_0) ;  /* 0xfffffffc00fc7947 */ /* 0x000fc0000383ffff */
[----:B------:R-:W-:-:S00]  /*0cd0*/  NOP ;  /* 0x0000000000007918 */ /* 0x000fc00000000000 */
        /* <DEDUP_REMOVED lines=10> */
.L_x_1:


//--------------------- .nv.constant0.triton_poi_fused_avg_pool2d_7 --------------------------
	.section	.nv.constant0.triton_poi_fused_avg_pool2d_7,"a",@progbits
	.sectionflags	@""
	.align	4
.nv.constant0.triton_poi_fused_avg_pool2d_7:
	.zero		548
